//
// Generated by NVIDIA NVVM Compiler
//
// Compiler Build ID: CL-36424714
// Cuda compilation tools, release 13.0, V13.0.88
// Based on NVVM 20.0.0
//

.version 9.0
.target sm_100
.address_size 64

	// .globl	_Z5alterPiS_

.visible .entry _Z5alterPiS_(
	.param .u64 .ptr .align 1 _Z5alterPiS__param_0,
	.param .u64 .ptr .align 1 _Z5alterPiS__param_1
)
{
	.reg .pred 	%p<5>;
	.reg .b32 	%r<38>;
	.reg .b64 	%rd<8>;

	ld.param.u64 	%rd3, [_Z5alterPiS__param_0];
	ld.param.u64 	%rd4, [_Z5alterPiS__param_1];
	cvta.to.global.u64 	%rd5, %rd3;
	cvta.to.global.u64 	%rd6, %rd4;
	mov.u32 	%r16, %tid.x;
	mov.u32 	%r1, %ctaid.x;
	mov.u32 	%r17, %ntid.x;
	mad.lo.s32 	%r18, %r1, %r17, %r16;
	mul.wide.u32 	%rd7, %r18, 4;
	add.s64 	%rd1, %rd6, %rd7;
	mov.b32 	%r34, 1;
	st.global.u32 	[%rd1], %r34;
	add.s64 	%rd2, %rd5, %rd7;
	and.b32  	%r19, %r1, 3;
	setp.eq.s32 	%p1, %r19, 3;
	mov.u32 	%r35, %r1;
	@%p1 bra 	$L__BB0_3;
	add.s32 	%r21, %r1, 1;
	and.b32  	%r22, %r21, 3;
	neg.s32 	%r31, %r22;
	mov.b32 	%r34, 1;
	mov.u32 	%r35, %r1;
$L__BB0_2:
	.pragma "nounroll";
	ld.global.u32 	%r23, [%rd2];
	mul.lo.s32 	%r34, %r34, %r23;
	st.global.u32 	[%rd1], %r34;
	add.s32 	%r35, %r35, -1;
	add.s32 	%r31, %r31, 1;
	setp.ne.s32 	%p2, %r31, 0;
	@%p2 bra 	$L__BB0_2;
$L__BB0_3:
	setp.lt.u32 	%p3, %r1, 3;
	@%p3 bra 	$L__BB0_5;
$L__BB0_4:
	ld.global.u32 	%r24, [%rd2];
	mul.lo.s32 	%r25, %r34, %r24;
	st.global.u32 	[%rd1], %r25;
	ld.global.u32 	%r26, [%rd2];
	mul.lo.s32 	%r27, %r25, %r26;
	st.global.u32 	[%rd1], %r27;
	ld.global.u32 	%r28, [%rd2];
	mul.lo.s32 	%r29, %r27, %r28;
	st.global.u32 	[%rd1], %r29;
	ld.global.u32 	%r30, [%rd2];
	mul.lo.s32 	%r34, %r29, %r30;
	st.global.u32 	[%rd1], %r34;
	add.s32 	%r14, %r35, -4;
	setp.gt.s32 	%p4, %r35, 3;
	mov.u32 	%r35, %r14;
	@%p4 bra 	$L__BB0_4;
$L__BB0_5:
	ret;

}


// ===== COMPILED SASS (sm_100) =====

	.target	sm_100

	.elftype	@"ET_EXEC"


//--------------------- .note.nv.tkinfo           --------------------------
	.section	.note.nv.tkinfo,"",@"SHT_NOTE"
	.sectionflags	@"SHF_NOTE_NV_TKINFO"
	.tkinfo
        /*0018*/ 	.word	0x00000002
        /*0030*/ 	.string	""
        /*0030*/ 	.string	"ptxas"
        /*0030*/ 	.string	"Cuda compilation tools, release 13.0, V13.0.88"
        /*0030*/ 	.string	"Build cuda_13.0.r13.0/compiler.36424714_0"
        /*0030*/ 	.string	"-arch sm_100 -m 64 "



//--------------------- .note.nv.cuinfo           --------------------------
	.section	.note.nv.cuinfo,"",@"SHT_NOTE"
	.sectionflags	@"SHF_NOTE_NV_CUINFO"
        /*0018*/ 	.short	0x0002
        /*001a*/ 	.short	0x0064
        /*001c*/ 	.short	0x0082
	.zero		2


//--------------------- .nv.info                  --------------------------
	.section	.nv.info,"",@"SHT_CUDA_INFO"
	.align	4


	//----- nvinfo : EIATTR_REGCOUNT
	.align		4
        /*0000*/ 	.byte	0x04, 0x2f
        /*0002*/ 	.short	(.L_1 - .L_0)
	.align		4
.L_0:
        /*0004*/ 	.word	index@(_Z5alterPiS_)
        /*0008*/ 	.word	0x00000010


	//----- nvinfo : EIATTR_FRAME_SIZE
	.align		4
.L_1:
        /*000c*/ 	.byte	0x04, 0x11
        /*000e*/ 	.short	(.L_3 - .L_2)
	.align		4
.L_2:
        /*0010*/ 	.word	index@(_Z5alterPiS_)
        /*0014*/ 	.word	0x00000000


	//----- nvinfo : EIATTR_MIN_STACK_SIZE
	.align		4
.L_3:
        /*0018*/ 	.byte	0x04, 0x12
        /*001a*/ 	.short	(.L_5 - .L_4)
	.align		4
.L_4:
        /*001c*/ 	.word	index@(_Z5alterPiS_)
        /*0020*/ 	.word	0x00000000
.L_5:


//--------------------- .nv.compat                --------------------------
	.section	.nv.compat,"",@"SHT_CUDA_COMPAT_INFO"
	.align	4
        /*0000*/ 	.byte	0x02, 0x09, 0x00, 0x00, 0x02, 0x02, 0x01, 0x00, 0x02, 0x05, 0x05, 0x00, 0x03, 0x07, 0x01, 0x01
        /*0010*/ 	.byte	0x02, 0x03, 0x00, 0x00, 0x02, 0x06, 0x01, 0x00, 0x04, 0x0b, 0x08, 0x00, 0x09, 0x00, 0x00, 0x00
        /*0020*/ 	.byte	0x00, 0x00, 0x00, 0x00


//--------------------- .nv.info._Z5alterPiS_     --------------------------
	.section	.nv.info._Z5alterPiS_,"",@"SHT_CUDA_INFO"
	.sectionflags	@""
	.align	4


	//----- nvinfo : EIATTR_CUDA_API_VERSION
	.align		4
        /*0000*/ 	.byte	0x04, 0x37
        /*0002*/ 	.short	(.L_7 - .L_6)
.L_6:
        /*0004*/ 	.word	0x00000082


	//----- nvinfo : EIATTR_KPARAM_INFO
	.align		4
.L_7:
        /*0008*/ 	.byte	0x04, 0x17
        /*000a*/ 	.short	(.L_9 - .L_8)
.L_8:
        /*000c*/ 	.word	0x00000000
        /*0010*/ 	.short	0x0001
        /*0012*/ 	.short	0x0008
        /*0014*/ 	.byte	0x00, 0xf5, 0x21, 0x00


	//----- nvinfo : EIATTR_KPARAM_INFO
	.align		4
.L_9:
        /*0018*/ 	.byte	0x04, 0x17
        /*001a*/ 	.short	(.L_11 - .L_10)
.L_10:
        /*001c*/ 	.word	0x00000000
        /*0020*/ 	.short	0x0000
        /*0022*/ 	.short	0x0000
        /*0024*/ 	.byte	0x00, 0xf5, 0x21, 0x00


	//----- nvinfo : EIATTR_SPARSE_MMA_MASK
	.align		4
.L_11:
        /*0028*/ 	.byte	0x03, 0x50
        /*002a*/ 	.short	0x0000


	//----- nvinfo : EIATTR_MAXREG_COUNT
	.align		4
        /*002c*/ 	.byte	0x03, 0x1b
        /*002e*/ 	.short	0x00ff


	//----- nvinfo : EIATTR_MERCURY_ISA_VERSION
	.align		4
        /*0030*/ 	.byte	0x03, 0x5f
        /*0032*/ 	.short	0x0101


	//----- nvinfo : EIATTR_VRC_CTA_INIT_COUNT
	.align		4
        /*0034*/ 	.byte	0x02, 0x4a
	.zero		1
	.zero		1


	//----- nvinfo : EIATTR_EXIT_INSTR_OFFSETS
	.align		4
        /*0038*/ 	.byte	0x04, 0x1c
        /*003a*/ 	.short	(.L_13 - .L_12)


	//   ....[0]....
.L_12:
        /*003c*/ 	.word	0x000001e0


	//   ....[1]....
        /*0040*/ 	.word	0x000002e0


	//----- nvinfo : EIATTR_CBANK_PARAM_SIZE
	.align		4
.L_13:
        /*0044*/ 	.byte	0x03, 0x19
        /*0046*/ 	.short	0x0010


	//----- nvinfo : EIATTR_PARAM_CBANK
	.align		4
        /*0048*/ 	.byte	0x04, 0x0a
        /*004a*/ 	.short	(.L_15 - .L_14)
	.align		4
.L_14:
        /*004c*/ 	.word	index@(.nv.constant0._Z5alterPiS_)
        /*0050*/ 	.short	0x0380
        /*0052*/ 	.short	0x0010


	//----- nvinfo : EIATTR_SW_WAR
	.align		4
.L_15:
        /*0054*/ 	.byte	0x04, 0x36
        /*0056*/ 	.short	(.L_17 - .L_16)
.L_16:
        /*0058*/ 	.word	0x00000008
.L_17:


//--------------------- .nv.callgraph             --------------------------
	.section	.nv.callgraph,"",@"SHT_CUDA_CALLGRAPH"
	.align	4
	.sectionentsize	8
	.align		4
        /*0000*/ 	.word	0x00000000
	.align		4
        /*0004*/ 	.word	0xffffffff
	.align		4
        /*0008*/ 	.word	0x00000000
	.align		4
        /*000c*/ 	.word	0xfffffffe
	.align		4
        /*0010*/ 	.word	0x00000000
	.align		4
        /*0014*/ 	.word	0xfffffffd
	.align		4
        /*0018*/ 	.word	0x00000000
	.align		4
        /*001c*/ 	.word	0xfffffffc


//--------------------- .text._Z5alterPiS_        --------------------------
	.section	.text._Z5alterPiS_,"ax",@progbits
	.align	128
        .global         _Z5alterPiS_
        .type           _Z5alterPiS_,@function
        .size           _Z5alterPiS_,(.L_x_4 - _Z5alterPiS_)
        .other          _Z5alterPiS_,@"STO_CUDA_ENTRY STV_DEFAULT"
_Z5alterPiS_:
.text._Z5alterPiS_:
[----:B------:R-:W-:Y:S01]  /*0000*/  LDC R1, c[0x0][0x37c] ;  /* 0x0000df00ff017b82 */ /* 0x000fe20000000800 */
[----:B------:R-:W0:Y:S07]  /*0010*/  S2R R8, SR_CTAID.X ;  /* 0x0000000000087919 */ /* 0x000e2e0000002500 */
[----:B------:R-:W1:Y:S01]  /*0020*/  LDC.64 R2, c[0x0][0x388] ;  /* 0x0000e200ff027b82 */ /* 0x000e620000000a00 */
[----:B------:R-:W2:Y:S01]  /*0030*/  LDCU UR6, c[0x0][0x360] ;  /* 0x00006c00ff0677ac */ /* 0x000ea20008000800 */
[----:B------:R-:W-:Y:S01]  /*0040*/  HFMA2 R9, -RZ, RZ, 0, 5.9604644775390625e-08 ;  /* 0x00000001ff097431 */ /* 0x000fe200000001ff */
[----:B------:R-:W2:Y:S01]  /*0050*/  S2R R7, SR_TID.X ;  /* 0x0000000000077919 */ /* 0x000ea20000002100 */
[----:B------:R-:W3:Y:S04]  /*0060*/  LDCU.64 UR4, c[0x0][0x358] ;  /* 0x00006b00ff0477ac */ /* 0x000ee80008000a00 */
[----:B------:R-:W4:Y:S01]  /*0070*/  LDC.64 R4, c[0x0][0x380] ;  /* 0x0000e000ff047b82 */ /* 0x000f220000000a00 */
[----:B0-----:R-:W-:-:S02]  /*0080*/  LOP3.LUT R0, R8, 0x3, RZ, 0xc0, !PT ;  /* 0x0000000308007812 */ /* 0x001fc400078ec0ff */
[----:B------:R-:W-:Y:S02]  /*0090*/  ISETP.GE.U32.AND P0, PT, R8, 0x3, PT ;  /* 0x000000030800780c */ /* 0x000fe40003f06070 */
[----:B------:R-:W-:Y:S01]  /*00a0*/  ISETP.NE.AND P1, PT, R0, 0x3, PT ;  /* 0x000000030000780c */ /* 0x000fe20003f25270 */
[----:B--2---:R-:W-:Y:S01]  /*00b0*/  IMAD R7, R8, UR6, R7 ;  /* 0x0000000608077c24 */ /* 0x004fe2000f8e0207 */
[----:B------:R-:W-:-:S03]  /*00c0*/  MOV R0, R8 ;  /* 0x0000000800007202 */ /* 0x000fc60000000f00 */
[----:B-1----:R-:W-:-:S04]  /*00d0*/  IMAD.WIDE.U32 R2, R7, 0x4, R2 ;  /* 0x0000000407027825 */ /* 0x002fc800078e0002 */
[----:B----4-:R-:W-:Y:S01]  /*00e0*/  IMAD.WIDE.U32 R4, R7, 0x4, R4 ;  /* 0x0000000407047825 */ /* 0x010fe200078e0004 */
[----:B---3--:R0:W-:Y:S03]  /*00f0*/  STG.E desc[UR4][R2.64], R9 ;  /* 0x0000000902007986 */ /* 0x0081e6000c101904 */
[----:B------:R-:W-:Y:S01]  /*0100*/  IMAD.MOV.U32 R7, RZ, RZ, 0x1 ;  /* 0x00000001ff077424 */ /* 0x000fe200078e00ff */
[----:B------:R-:W-:Y:S06]  /*0110*/  @!P1 BRA `(.L_x_0) ;  /* 0x0000000000309947 */ /* 0x000fec0003800000 */
[----:B------:R-:W-:Y:S02]  /*0120*/  VIADD R0, R8, 0x1 ;  /* 0x0000000108007836 */ /* 0x000fe40000000000 */
[----:B------:R-:W-:-:S03]  /*0130*/  IMAD.MOV.U32 R7, RZ, RZ, 0x1 ;  /* 0x00000001ff077424 */ /* 0x000fc600078e00ff */
[----:B------:R-:W-:Y:S02]  /*0140*/  LOP3.LUT R6, R0, 0x3, RZ, 0xc0, !PT ;  /* 0x0000000300067812 */ /* 0x000fe400078ec0ff */
[----:B------:R-:W-:Y:S02]  /*0150*/  MOV R0, R8 ;  /* 0x0000000800007202 */ /* 0x000fe40000000f00 */
[----:B------:R-:W-:-:S07]  /*0160*/  IADD3 R6, PT, PT, -R6, RZ, RZ ;  /* 0x000000ff06067210 */ /* 0x000fce0007ffe1ff */
.L_x_1:
[----:B------:R-:W2:Y:S01]  /*0170*/  LDG.E R8, desc[UR4][R4.64] ;  /* 0x0000000404087981 */ /* 0x000ea2000c1e1900 */
[----:B------:R-:W-:Y:S01]  /*0180*/  VIADD R6, R6, 0x1 ;  /* 0x0000000106067836 */ /* 0x000fe20000000000 */
[----:B------:R-:W-:-:S04]  /*0190*/  IADD3 R0, PT, PT, R0, -0x1, RZ ;  /* 0xffffffff00007810 */ /* 0x000fc80007ffe0ff */
[----:B------:R-:W-:Y:S01]  /*01a0*/  ISETP.NE.AND P1, PT, R6, RZ, PT ;  /* 0x000000ff0600720c */ /* 0x000fe20003f25270 */
[----:B-12---:R-:W-:-:S05]  /*01b0*/  IMAD R7, R8, R7, RZ ;  /* 0x0000000708077224 */ /* 0x006fca00078e02ff */
[----:B------:R1:W-:Y:S07]  /*01c0*/  STG.E desc[UR4][R2.64], R7 ;  /* 0x0000000702007986 */ /* 0x0003ee000c101904 */
[----:B------:R-:W-:Y:S05]  /*01d0*/  @P1 BRA `(.L_x_1) ;  /* 0xfffffffc00e41947 */ /* 0x000fea000383ffff */
.L_x_0:
[----:B------:R-:W-:Y:S05]  /*01e0*/  @!P0 EXIT ;  /* 0x000000000000894d */ /* 0x000fea0003800000 */
.L_x_2:
[----:B------:R-:W0:Y:S02]  /*01f0*/  LDG.E R6, desc[UR4][R4.64] ;  /* 0x0000000404067981 */ /* 0x000e24000c1e1900 */
[----:B0-2---:R-:W-:-:S05]  /*0200*/  IMAD R9, R6, R7, RZ ;  /* 0x0000000706097224 */ /* 0x005fca00078e02ff */
[----:B------:R2:W-:Y:S04]  /*0210*/  STG.E desc[UR4][R2.64], R9 ;  /* 0x0000000902007986 */ /* 0x0005e8000c101904 */
[----:B------:R-:W3:Y:S02]  /*0220*/  LDG.E R6, desc[UR4][R4.64] ;  /* 0x0000000404067981 */ /* 0x000ee4000c1e1900 */
[----:B---3--:R-:W-:-:S05]  /*0230*/  IMAD R11, R9, R6, RZ ;  /* 0x00000006090b7224 */ /* 0x008fca00078e02ff */
[----:B------:R2:W-:Y:S04]  /*0240*/  STG.E desc[UR4][R2.64], R11 ;  /* 0x0000000b02007986 */ /* 0x0005e8000c101904 */
[----:B------:R-:W3:Y:S01]  /*0250*/  LDG.E R6, desc[UR4][R4.64] ;  /* 0x0000000404067981 */ /* 0x000ee2000c1e1900 */
[----:B------:R-:W-:Y:S01]  /*0260*/  ISETP.GT.AND P0, PT, R0, 0x3, PT ;  /* 0x000000030000780c */ /* 0x000fe20003f04270 */
[----:B---3--:R-:W-:-:S05]  /*0270*/  IMAD R13, R11, R6, RZ ;  /* 0x000000060b0d7224 */ /* 0x008fca00078e02ff */
[----:B------:R2:W-:Y:S04]  /*0280*/  STG.E desc[UR4][R2.64], R13 ;  /* 0x0000000d02007986 */ /* 0x0005e8000c101904 */
[----:B------:R-:W1:Y:S01]  /*0290*/  LDG.E R6, desc[UR4][R4.64] ;  /* 0x0000000404067981 */ /* 0x000e62000c1e1900 */
[----:B------:R-:W-:Y:S01]  /*02a0*/  IADD3 R0, PT, PT, R0, -0x4, RZ ;  /* 0xfffffffc00007810 */ /* 0x000fe20007ffe0ff */
[----:B-1----:R-:W-:-:S05]  /*02b0*/  IMAD R7, R13, R6, RZ ;  /* 0x000000060d077224 */ /* 0x002fca00078e02ff */
[----:B------:R2:W-:Y:S01]  /*02c0*/  STG.E desc[UR4][R2.64], R7 ;  /* 0x0000000702007986 */ /* 0x0005e2000c101904 */
[----:B------:R-:W-:Y:S05]  /*02d0*/  @P0 BRA `(.L_x_2) ;  /* 0xfffffffc00c40947 */ /* 0x000fea000383ffff */
[----:B------:R-:W-:Y:S05]  /*02e0*/  EXIT ;  /* 0x000000000000794d */ /* 0x000fea0003800000 */
.L_x_3:
[----:B------:R-:W-:-:S00]  /*02f0*/  BRA `(.L_x_3) ;  /* 0xfffffffc00fc7947 */ /* 0x000fc0000383ffff */
[----:B------:R-:W-:-:S00]  /*0300*/  NOP ;  /* 0x0000000000007918 */ /* 0x000fc00000000000 */
[----:B------:R-:W-:-:S00]  /*0310*/  NOP ;  /* 0x0000000000007918 */ /* 0x000fc00000000000 */
[----:B------:R-:W-:-:S00]  /*0320*/  NOP ;  /* 0x0000000000007918 */ /* 0x000fc00000000000 */
[----:B------:R-:W-:-:S00]  /*0330*/  NOP ;  /* 0x0000000000007918 */ /* 0x000fc00000000000 */
[----:B------:R-:W-:-:S00]  /*0340*/  NOP ;  /* 0x0000000000007918 */ /* 0x000fc00000000000 */
[----:B------:R-:W-:-:S00]  /*0350*/  NOP ;  /* 0x0000000000007918 */ /* 0x000fc00000000000 */
[----:B------:R-:W-:-:S00]  /*0360*/  NOP ;  /* 0x0000000000007918 */ /* 0x000fc00000000000 */
[----:B------:R-:W-:-:S00]  /*0370*/  NOP ;  /* 0x0000000000007918 */ /* 0x000fc00000000000 */
.L_x_4:


//--------------------- .nv.shared.reserved.0     --------------------------
	.section	.nv.shared.reserved.0,"aw",@nobits
	.weak		__nv_reservedSMEM_offset_0_alias
	.size		__nv_reservedSMEM_offset_0_alias, 0, 64
	.other		__nv_reservedSMEM_offset_0_alias,@"STO_CUDA_RESERVED_SHARED STV_DEFAULT"
__nv_reservedSMEM_offset_0_alias:
	.zero		0
	.zero		64


//--------------------- .nv.constant0._Z5alterPiS_ --------------------------
	.section	.nv.constant0._Z5alterPiS_,"a",@progbits
	.sectionflags	@""
	.align	4
.nv.constant0._Z5alterPiS_:
	.zero		912


//--------------------- SYMBOLS --------------------------

	.type		.nv.reservedSmem.offset0,@object
	.size		.nv.reservedSmem.offset0,0x4
